//
// Generated by NVIDIA NVVM Compiler
//
// Compiler Build ID: CL-36424714
// Cuda compilation tools, release 13.0, V13.0.88
// Based on NVVM 20.0.0
//

.version 9.0
.target sm_100
.address_size 64

	// .globl	_Z14diff_eq_kernelPdS_i

.visible .entry _Z14diff_eq_kernelPdS_i(
	.param .u64 .ptr .align 1 _Z14diff_eq_kernelPdS_i_param_0,
	.param .u64 .ptr .align 1 _Z14diff_eq_kernelPdS_i_param_1,
	.param .u32 _Z14diff_eq_kernelPdS_i_param_2
)
{
	.reg .pred 	%p<8>;
	.reg .b32 	%r<20>;
	.reg .b64 	%rd<12>;
	.reg .b64 	%fd<11>;

	ld.param.u64 	%rd1, [_Z14diff_eq_kernelPdS_i_param_0];
	ld.param.u64 	%rd2, [_Z14diff_eq_kernelPdS_i_param_1];
	ld.param.u32 	%r4, [_Z14diff_eq_kernelPdS_i_param_2];
	mov.u32 	%r5, %ctaid.x;
	mov.u32 	%r6, %ntid.x;
	mov.u32 	%r7, %tid.x;
	mad.lo.s32 	%r8, %r5, %r6, %r7;
	mov.u32 	%r9, %ctaid.y;
	mov.u32 	%r10, %ntid.y;
	mov.u32 	%r11, %tid.y;
	mad.lo.s32 	%r12, %r9, %r10, %r11;
	setp.lt.s32 	%p1, %r8, 1;
	add.s32 	%r13, %r4, -1;
	setp.ge.s32 	%p2, %r8, %r13;
	or.pred  	%p3, %p1, %p2;
	setp.eq.s32 	%p4, %r12, 0;
	or.pred  	%p5, %p4, %p3;
	setp.ge.s32 	%p6, %r12, %r13;
	or.pred  	%p7, %p5, %p6;
	@%p7 bra 	$L__BB0_2;
	cvta.to.global.u64 	%rd3, %rd1;
	cvta.to.global.u64 	%rd4, %rd2;
	mul.lo.s32 	%r14, %r4, %r8;
	add.s32 	%r15, %r14, %r12;
	mul.wide.s32 	%rd5, %r15, 8;
	add.s64 	%rd6, %rd3, %rd5;
	ld.global.f64 	%fd1, [%rd6];
	add.s32 	%r16, %r14, %r4;
	mul.wide.s32 	%rd7, %r4, 8;
	add.s64 	%rd8, %rd6, %rd7;
	ld.global.f64 	%fd2, [%rd8];
	shl.b32 	%r17, %r4, 1;
	sub.s32 	%r18, %r16, %r17;
	add.s32 	%r19, %r18, %r12;
	mul.wide.s32 	%rd9, %r19, 8;
	add.s64 	%rd10, %rd3, %rd9;
	ld.global.f64 	%fd3, [%rd10];
	add.f64 	%fd4, %fd2, %fd3;
	ld.global.f64 	%fd5, [%rd6+8];
	add.f64 	%fd6, %fd4, %fd5;
	ld.global.f64 	%fd7, [%rd6+-8];
	add.f64 	%fd8, %fd6, %fd7;
	fma.rn.f64 	%fd9, %fd1, 0dC010000000000000, %fd8;
	fma.rn.f64 	%fd10, %fd9, 0d3F50624DD2F1A9FC, %fd1;
	add.s64 	%rd11, %rd4, %rd5;
	st.global.f64 	[%rd11], %fd10;
$L__BB0_2:
	ret;

}


// ===== COMPILED SASS (sm_100) =====

	.target	sm_100

	.elftype	@"ET_EXEC"


//--------------------- .note.nv.tkinfo           --------------------------
	.section	.note.nv.tkinfo,"",@"SHT_NOTE"
	.sectionflags	@"SHF_NOTE_NV_TKINFO"
	.tkinfo
        /*0018*/ 	.word	0x00000002
        /*0030*/ 	.string	""
        /*0030*/ 	.string	"ptxas"
        /*0030*/ 	.string	"Cuda compilation tools, release 13.0, V13.0.88"
        /*0030*/ 	.string	"Build cuda_13.0.r13.0/compiler.36424714_0"
        /*0030*/ 	.string	"-arch sm_100 -m 64 "



//--------------------- .note.nv.cuinfo           --------------------------
	.section	.note.nv.cuinfo,"",@"SHT_NOTE"
	.sectionflags	@"SHF_NOTE_NV_CUINFO"
        /*0018*/ 	.short	0x0002
        /*001a*/ 	.short	0x0064
        /*001c*/ 	.short	0x0082
	.zero		2


//--------------------- .nv.info                  --------------------------
	.section	.nv.info,"",@"SHT_CUDA_INFO"
	.align	4


	//----- nvinfo : EIATTR_REGCOUNT
	.align		4
        /*0000*/ 	.byte	0x04, 0x2f
        /*0002*/ 	.short	(.L_1 - .L_0)
	.align		4
.L_0:
        /*0004*/ 	.word	index@(_Z14diff_eq_kernelPdS_i)
        /*0008*/ 	.word	0x00000012


	//----- nvinfo : EIATTR_FRAME_SIZE
	.align		4
.L_1:
        /*000c*/ 	.byte	0x04, 0x11
        /*000e*/ 	.short	(.L_3 - .L_2)
	.align		4
.L_2:
        /*0010*/ 	.word	index@(_Z14diff_eq_kernelPdS_i)
        /*0014*/ 	.word	0x00000000


	//----- nvinfo : EIATTR_MIN_STACK_SIZE
	.align		4
.L_3:
        /*0018*/ 	.byte	0x04, 0x12
        /*001a*/ 	.short	(.L_5 - .L_4)
	.align		4
.L_4:
        /*001c*/ 	.word	index@(_Z14diff_eq_kernelPdS_i)
        /*0020*/ 	.word	0x00000000
.L_5:


//--------------------- .nv.compat                --------------------------
	.section	.nv.compat,"",@"SHT_CUDA_COMPAT_INFO"
	.align	4
        /*0000*/ 	.byte	0x02, 0x09, 0x00, 0x00, 0x02, 0x02, 0x01, 0x00, 0x02, 0x05, 0x05, 0x00, 0x03, 0x07, 0x01, 0x01
        /*0010*/ 	.byte	0x02, 0x03, 0x00, 0x00, 0x02, 0x06, 0x01, 0x00, 0x04, 0x0b, 0x08, 0x00, 0x01, 0x00, 0x00, 0x00
        /*0020*/ 	.byte	0x00, 0x00, 0x00, 0x00


//--------------------- .nv.info._Z14diff_eq_kernelPdS_i --------------------------
	.section	.nv.info._Z14diff_eq_kernelPdS_i,"",@"SHT_CUDA_INFO"
	.sectionflags	@""
	.align	4


	//----- nvinfo : EIATTR_CUDA_API_VERSION
	.align		4
        /*0000*/ 	.byte	0x04, 0x37
        /*0002*/ 	.short	(.L_7 - .L_6)
.L_6:
        /*0004*/ 	.word	0x00000082


	//----- nvinfo : EIATTR_KPARAM_INFO
	.align		4
.L_7:
        /*0008*/ 	.byte	0x04, 0x17
        /*000a*/ 	.short	(.L_9 - .L_8)
.L_8:
        /*000c*/ 	.word	0x00000000
        /*0010*/ 	.short	0x0002
        /*0012*/ 	.short	0x0010
        /*0014*/ 	.byte	0x00, 0xf0, 0x11, 0x00


	//----- nvinfo : EIATTR_KPARAM_INFO
	.align		4
.L_9:
        /*0018*/ 	.byte	0x04, 0x17
        /*001a*/ 	.short	(.L_11 - .L_10)
.L_10:
        /*001c*/ 	.word	0x00000000
        /*0020*/ 	.short	0x0001
        /*0022*/ 	.short	0x0008
        /*0024*/ 	.byte	0x00, 0xf5, 0x21, 0x00


	//----- nvinfo : EIATTR_KPARAM_INFO
	.align		4
.L_11:
        /*0028*/ 	.byte	0x04, 0x17
        /*002a*/ 	.short	(.L_13 - .L_12)
.L_12:
        /*002c*/ 	.word	0x00000000
        /*0030*/ 	.short	0x0000
        /*0032*/ 	.short	0x0000
        /*0034*/ 	.byte	0x00, 0xf5, 0x21, 0x00


	//----- nvinfo : EIATTR_SPARSE_MMA_MASK
	.align		4
.L_13:
        /*0038*/ 	.byte	0x03, 0x50
        /*003a*/ 	.short	0x0000


	//----- nvinfo : EIATTR_MAXREG_COUNT
	.align		4
        /*003c*/ 	.byte	0x03, 0x1b
        /*003e*/ 	.short	0x00ff


	//----- nvinfo : EIATTR_MERCURY_ISA_VERSION
	.align		4
        /*0040*/ 	.byte	0x03, 0x5f
        /*0042*/ 	.short	0x0101


	//----- nvinfo : EIATTR_VRC_CTA_INIT_COUNT
	.align		4
        /*0044*/ 	.byte	0x02, 0x4a
	.zero		1
	.zero		1


	//----- nvinfo : EIATTR_EXIT_INSTR_OFFSETS
	.align		4
        /*0048*/ 	.byte	0x04, 0x1c
        /*004a*/ 	.short	(.L_15 - .L_14)


	//   ....[0]....
.L_14:
        /*004c*/ 	.word	0x000000f0


	//   ....[1]....
        /*0050*/ 	.word	0x00000290


	//----- nvinfo : EIATTR_CBANK_PARAM_SIZE
	.align		4
.L_15:
        /*0054*/ 	.byte	0x03, 0x19
        /*0056*/ 	.short	0x0014


	//----- nvinfo : EIATTR_PARAM_CBANK
	.align		4
        /*0058*/ 	.byte	0x04, 0x0a
        /*005a*/ 	.short	(.L_17 - .L_16)
	.align		4
.L_16:
        /*005c*/ 	.word	index@(.nv.constant0._Z14diff_eq_kernelPdS_i)
        /*0060*/ 	.short	0x0380
        /*0062*/ 	.short	0x0014


	//----- nvinfo : EIATTR_SW_WAR
	.align		4
.L_17:
        /*0064*/ 	.byte	0x04, 0x36
        /*0066*/ 	.short	(.L_19 - .L_18)
.L_18:
        /*0068*/ 	.word	0x00000008
.L_19:


//--------------------- .nv.callgraph             --------------------------
	.section	.nv.callgraph,"",@"SHT_CUDA_CALLGRAPH"
	.align	4
	.sectionentsize	8
	.align		4
        /*0000*/ 	.word	0x00000000
	.align		4
        /*0004*/ 	.word	0xffffffff
	.align		4
        /*0008*/ 	.word	0x00000000
	.align		4
        /*000c*/ 	.word	0xfffffffe
	.align		4
        /*0010*/ 	.word	0x00000000
	.align		4
        /*0014*/ 	.word	0xfffffffd
	.align		4
        /*0018*/ 	.word	0x00000000
	.align		4
        /*001c*/ 	.word	0xfffffffc


//--------------------- .text._Z14diff_eq_kernelPdS_i --------------------------
	.section	.text._Z14diff_eq_kernelPdS_i,"ax",@progbits
	.align	128
        .global         _Z14diff_eq_kernelPdS_i
        .type           _Z14diff_eq_kernelPdS_i,@function
        .size           _Z14diff_eq_kernelPdS_i,(.L_x_1 - _Z14diff_eq_kernelPdS_i)
        .other          _Z14diff_eq_kernelPdS_i,@"STO_CUDA_ENTRY STV_DEFAULT"
_Z14diff_eq_kernelPdS_i:
.text._Z14diff_eq_kernelPdS_i:
[----:B------:R-:W-:Y:S01]  /*0000*/  LDC R1, c[0x0][0x37c] ;  /* 0x0000df00ff017b82 */ /* 0x000fe20000000800 */
[----:B------:R-:W0:Y:S07]  /*0010*/  S2R R3, SR_TID.X ;  /* 0x0000000000037919 */ /* 0x000e2e0000002100 */
[----:B------:R-:W0:Y:S01]  /*0020*/  S2UR UR4, SR_CTAID.X ;  /* 0x00000000000479c3 */ /* 0x000e220000002500 */
[----:B------:R-:W1:Y:S07]  /*0030*/  S2R R4, SR_TID.Y ;  /* 0x0000000000047919 */ /* 0x000e6e0000002200 */
[----:B------:R-:W0:Y:S08]  /*0040*/  LDC R0, c[0x0][0x360] ;  /* 0x0000d800ff007b82 */ /* 0x000e300000000800 */
[----:B------:R-:W2:Y:S08]  /*0050*/  LDC R7, c[0x0][0x390] ;  /* 0x0000e400ff077b82 */ /* 0x000eb00000000800 */
[----:B------:R-:W1:Y:S08]  /*0060*/  S2UR UR5, SR_CTAID.Y ;  /* 0x00000000000579c3 */ /* 0x000e700000002600 */
[----:B------:R-:W1:Y:S01]  /*0070*/  LDC R5, c[0x0][0x364] ;  /* 0x0000d900ff057b82 */ /* 0x000e620000000800 */
[----:B0-----:R-:W-:Y:S01]  /*0080*/  IMAD R0, R0, UR4, R3 ;  /* 0x0000000400007c24 */ /* 0x001fe2000f8e0203 */
[----:B--2---:R-:W-:-:S04]  /*0090*/  IADD3 R2, PT, PT, R7, -0x1, RZ ;  /* 0xffffffff07027810 */ /* 0x004fc80007ffe0ff */
[----:B------:R-:W-:-:S04]  /*00a0*/  ISETP.GE.AND P0, PT, R0, R2, PT ;  /* 0x000000020000720c */ /* 0x000fc80003f06270 */
[----:B------:R-:W-:Y:S01]  /*00b0*/  ISETP.LT.OR P0, PT, R0, 0x1, P0 ;  /* 0x000000010000780c */ /* 0x000fe20000701670 */
[----:B-1----:R-:W-:-:S05]  /*00c0*/  IMAD R5, R5, UR5, R4 ;  /* 0x0000000505057c24 */ /* 0x002fca000f8e0204 */
[----:B------:R-:W-:-:S04]  /*00d0*/  ISETP.EQ.OR P0, PT, R5, RZ, P0 ;  /* 0x000000ff0500720c */ /* 0x000fc80000702670 */
[----:B------:R-:W-:-:S13]  /*00e0*/  ISETP.GE.OR P0, PT, R5, R2, P0 ;  /* 0x000000020500720c */ /* 0x000fda0000706670 */
[----:B------:R-:W-:Y:S05]  /*00f0*/  @P0 EXIT ;  /* 0x000000000000094d */ /* 0x000fea0003800000 */
[----:B------:R-:W0:Y:S01]  /*0100*/  LDC.64 R8, c[0x0][0x380] ;  /* 0x0000e000ff087b82 */ /* 0x000e220000000a00 */
[CC--:B------:R-:W-:Y:S01]  /*0110*/  IMAD R2, R0.reuse, R7.reuse, R7 ;  /* 0x0000000700027224 */ /* 0x0c0fe200078e0207 */
[----:B------:R-:W-:Y:S01]  /*0120*/  IADD3 R3, PT, PT, -R7, RZ, RZ ;  /* 0x000000ff07037210 */ /* 0x000fe20007ffe1ff */
[----:B------:R-:W1:Y:S01]  /*0130*/  LDCU.64 UR4, c[0x0][0x358] ;  /* 0x00006b00ff0477ac */ /* 0x000e620008000a00 */
[----:B------:R-:W-:Y:S02]  /*0140*/  IMAD R0, R0, R7, R5 ;  /* 0x0000000700007224 */ /* 0x000fe400078e0205 */
[----:B------:R-:W-:-:S04]  /*0150*/  LEA R4, R3, R2, 0x1 ;  /* 0x0000000203047211 */ /* 0x000fc800078e08ff */
[----:B------:R-:W-:Y:S01]  /*0160*/  IADD3 R5, PT, PT, R5, R4, RZ ;  /* 0x0000000405057210 */ /* 0x000fe20007ffe0ff */
[----:B0-----:R-:W-:-:S04]  /*0170*/  IMAD.WIDE R2, R0, 0x8, R8 ;  /* 0x0000000800027825 */ /* 0x001fc800078e0208 */
[----:B------:R-:W-:Y:S01]  /*0180*/  IMAD.WIDE R8, R5, 0x8, R8 ;  /* 0x0000000805087825 */ /* 0x000fe200078e0208 */
[----:B-1----:R-:W2:Y:S03]  /*0190*/  LDG.E.64 R12, desc[UR4][R2.64+0x8] ;  /* 0x00000804020c7981 */ /* 0x002ea6000c1e1b00 */
[----:B------:R-:W-:Y:S01]  /*01a0*/  IMAD.WIDE R6, R7, 0x8, R2 ;  /* 0x0000000807067825 */ /* 0x000fe200078e0202 */
[----:B------:R-:W3:Y:S04]  /*01b0*/  LDG.E.64 R14, desc[UR4][R2.64+-0x8] ;  /* 0xfffff804020e7981 */ /* 0x000ee8000c1e1b00 */
[----:B------:R-:W4:Y:S04]  /*01c0*/  LDG.E.64 R8, desc[UR4][R8.64] ;  /* 0x0000000408087981 */ /* 0x000f28000c1e1b00 */
[----:B------:R-:W4:Y:S04]  /*01d0*/  LDG.E.64 R6, desc[UR4][R6.64] ;  /* 0x0000000406067981 */ /* 0x000f28000c1e1b00 */
[----:B------:R-:W5:Y:S01]  /*01e0*/  LDG.E.64 R4, desc[UR4][R2.64] ;  /* 0x0000000402047981 */ /* 0x000f62000c1e1b00 */
[----:B------:R-:W-:Y:S01]  /*01f0*/  UMOV UR6, 0xd2f1a9fc ;  /* 0xd2f1a9fc00067882 */ /* 0x000fe20000000000 */
[----:B------:R-:W-:Y:S01]  /*0200*/  UMOV UR7, 0x3f50624d ;  /* 0x3f50624d00077882 */ /* 0x000fe20000000000 */
[----:B----4-:R-:W-:-:S08]  /*0210*/  DADD R10, R6, R8 ;  /* 0x00000000060a7229 */ /* 0x010fd00000000008 */
[----:B--2---:R-:W-:Y:S01]  /*0220*/  DADD R10, R10, R12 ;  /* 0x000000000a0a7229 */ /* 0x004fe2000000000c */
[----:B------:R-:W0:Y:S07]  /*0230*/  LDC.64 R12, c[0x0][0x388] ;  /* 0x0000e200ff0c7b82 */ /* 0x000e2e0000000a00 */
[----:B---3--:R-:W-:-:S08]  /*0240*/  DADD R10, R10, R14 ;  /* 0x000000000a0a7229 */ /* 0x008fd0000000000e */
[----:B-----5:R-:W-:-:S08]  /*0250*/  DFMA R10, R4, -4, R10 ;  /* 0xc0100000040a782b */ /* 0x020fd0000000000a */
[----:B------:R-:W-:Y:S01]  /*0260*/  DFMA R10, R10, UR6, R4 ;  /* 0x000000060a0a7c2b */ /* 0x000fe20008000004 */
[----:B0-----:R-:W-:-:S06]  /*0270*/  IMAD.WIDE R4, R0, 0x8, R12 ;  /* 0x0000000800047825 */ /* 0x001fcc00078e020c */
[----:B------:R-:W-:Y:S01]  /*0280*/  STG.E.64 desc[UR4][R4.64], R10 ;  /* 0x0000000a04007986 */ /* 0x000fe2000c101b04 */
[----:B------:R-:W-:Y:S05]  /*0290*/  EXIT ;  /* 0x000000000000794d */ /* 0x000fea0003800000 */
.L_x_0:
[----:B------:R-:W-:-:S00]  /*02a0*/  BRA `(.L_x_0) ;  /* 0xfffffffc00fc7947 */ /* 0x000fc0000383ffff */
[----:B------:R-:W-:-:S00]  /*02b0*/  NOP ;  /* 0x0000000000007918 */ /* 0x000fc00000000000 */
        /* <DEDUP_REMOVED lines=12> */
.L_x_1:


//--------------------- .nv.shared.reserved.0     --------------------------
	.section	.nv.shared.reserved.0,"aw",@nobits
	.weak		__nv_reservedSMEM_offset_0_alias
	.size		__nv_reservedSMEM_offset_0_alias, 0, 64
	.other		__nv_reservedSMEM_offset_0_alias,@"STO_CUDA_RESERVED_SHARED STV_DEFAULT"
__nv_reservedSMEM_offset_0_alias:
	.zero		0
	.zero		64


//--------------------- .nv.constant0._Z14diff_eq_kernelPdS_i --------------------------
	.section	.nv.constant0._Z14diff_eq_kernelPdS_i,"a",@progbits
	.sectionflags	@""
	.align	4
.nv.constant0._Z14diff_eq_kernelPdS_i:
	.zero		916


//--------------------- SYMBOLS --------------------------

	.type		.nv.reservedSmem.offset0,@object
	.size		.nv.reservedSmem.offset0,0x4
